//
// Generated by NVIDIA NVVM Compiler
//
// Compiler Build ID: CL-36424714
// Cuda compilation tools, release 13.0, V13.0.88
// Based on NVVM 20.0.0
//

.version 9.0
.target sm_100
.address_size 64

	// .globl	_Z8basicRunPdS_

.visible .entry _Z8basicRunPdS_(
	.param .u64 .ptr .align 1 _Z8basicRunPdS__param_0,
	.param .u64 .ptr .align 1 _Z8basicRunPdS__param_1
)
{
	.reg .pred 	%p<3>;
	.reg .b32 	%r<13>;
	.reg .b64 	%rd<10>;
	.reg .b64 	%fd<13>;

	ld.param.u64 	%rd2, [_Z8basicRunPdS__param_0];
	ld.param.u64 	%rd3, [_Z8basicRunPdS__param_1];
	mov.u32 	%r7, %ntid.x;
	mov.u32 	%r8, %ctaid.x;
	mov.u32 	%r9, %tid.x;
	mad.lo.s32 	%r1, %r7, %r8, %r9;
	setp.gt.s32 	%p1, %r1, 1000;
	@%p1 bra 	$L__BB0_4;
	mul.lo.s32 	%r11, %r1, 100;
	cvta.to.global.u64 	%rd4, %rd2;
	add.s64 	%rd1, %rd4, 16;
	mov.f64 	%fd12, 0d0000000000000000;
	mov.b32 	%r12, 0;
$L__BB0_2:
	mul.wide.s32 	%rd5, %r11, 8;
	add.s64 	%rd6, %rd1, %rd5;
	ld.global.f64 	%fd4, [%rd6+-16];
	add.f64 	%fd5, %fd12, %fd4;
	ld.global.f64 	%fd6, [%rd6+-8];
	add.f64 	%fd7, %fd5, %fd6;
	ld.global.f64 	%fd8, [%rd6];
	add.f64 	%fd9, %fd7, %fd8;
	ld.global.f64 	%fd10, [%rd6+8];
	add.f64 	%fd12, %fd9, %fd10;
	add.s32 	%r12, %r12, 4;
	add.s32 	%r11, %r11, 4;
	setp.ne.s32 	%p2, %r12, 100;
	@%p2 bra 	$L__BB0_2;
	div.rn.f64 	%fd11, %fd12, 0d4059000000000000;
	cvta.to.global.u64 	%rd7, %rd3;
	mul.wide.s32 	%rd8, %r1, 8;
	add.s64 	%rd9, %rd7, %rd8;
	st.global.f64 	[%rd9], %fd11;
$L__BB0_4:
	ret;

}


// ===== COMPILED SASS (sm_100) =====

	.target	sm_100

	.elftype	@"ET_EXEC"


//--------------------- .note.nv.tkinfo           --------------------------
	.section	.note.nv.tkinfo,"",@"SHT_NOTE"
	.sectionflags	@"SHF_NOTE_NV_TKINFO"
	.tkinfo
        /*0018*/ 	.word	0x00000002
        /*0030*/ 	.string	""
        /*0030*/ 	.string	"ptxas"
        /*0030*/ 	.string	"Cuda compilation tools, release 13.0, V13.0.88"
        /*0030*/ 	.string	"Build cuda_13.0.r13.0/compiler.36424714_0"
        /*0030*/ 	.string	"-arch sm_100 -m 64 "



//--------------------- .note.nv.cuinfo           --------------------------
	.section	.note.nv.cuinfo,"",@"SHT_NOTE"
	.sectionflags	@"SHF_NOTE_NV_CUINFO"
        /*0018*/ 	.short	0x0002
        /*001a*/ 	.short	0x0064
        /*001c*/ 	.short	0x0082
	.zero		2


//--------------------- .nv.info                  --------------------------
	.section	.nv.info,"",@"SHT_CUDA_INFO"
	.align	4


	//----- nvinfo : EIATTR_REGCOUNT
	.align		4
        /*0000*/ 	.byte	0x04, 0x2f
        /*0002*/ 	.short	(.L_1 - .L_0)
	.align		4
.L_0:
        /*0004*/ 	.word	index@(_Z8basicRunPdS_)
        /*0008*/ 	.word	0x00000020


	//----- nvinfo : EIATTR_FRAME_SIZE
	.align		4
.L_1:
        /*000c*/ 	.byte	0x04, 0x11
        /*000e*/ 	.short	(.L_3 - .L_2)
	.align		4
.L_2:
        /*0010*/ 	.word	index@($__internal_0_$__cuda_sm20_div_rn_f64_full)
        /*0014*/ 	.word	0x00000000


	//----- nvinfo : EIATTR_FRAME_SIZE
	.align		4
.L_3:
        /*0018*/ 	.byte	0x04, 0x11
        /*001a*/ 	.short	(.L_5 - .L_4)
	.align		4
.L_4:
        /*001c*/ 	.word	index@(_Z8basicRunPdS_)
        /*0020*/ 	.word	0x00000000


	//----- nvinfo : EIATTR_MIN_STACK_SIZE
	.align		4
.L_5:
        /*0024*/ 	.byte	0x04, 0x12
        /*0026*/ 	.short	(.L_7 - .L_6)
	.align		4
.L_6:
        /*0028*/ 	.word	index@(_Z8basicRunPdS_)
        /*002c*/ 	.word	0x00000000
.L_7:


//--------------------- .nv.compat                --------------------------
	.section	.nv.compat,"",@"SHT_CUDA_COMPAT_INFO"
	.align	4
        /*0000*/ 	.byte	0x02, 0x09, 0x00, 0x00, 0x02, 0x02, 0x01, 0x00, 0x02, 0x05, 0x05, 0x00, 0x03, 0x07, 0x01, 0x01
        /*0010*/ 	.byte	0x02, 0x03, 0x00, 0x00, 0x02, 0x06, 0x01, 0x00, 0x04, 0x0b, 0x08, 0x00, 0x01, 0x00, 0x00, 0x00
        /*0020*/ 	.byte	0x00, 0x00, 0x00, 0x00


//--------------------- .nv.info._Z8basicRunPdS_  --------------------------
	.section	.nv.info._Z8basicRunPdS_,"",@"SHT_CUDA_INFO"
	.sectionflags	@""
	.align	4


	//----- nvinfo : EIATTR_CUDA_API_VERSION
	.align		4
        /*0000*/ 	.byte	0x04, 0x37
        /*0002*/ 	.short	(.L_9 - .L_8)
.L_8:
        /*0004*/ 	.word	0x00000082


	//----- nvinfo : EIATTR_KPARAM_INFO
	.align		4
.L_9:
        /*0008*/ 	.byte	0x04, 0x17
        /*000a*/ 	.short	(.L_11 - .L_10)
.L_10:
        /*000c*/ 	.word	0x00000000
        /*0010*/ 	.short	0x0001
        /*0012*/ 	.short	0x0008
        /*0014*/ 	.byte	0x00, 0xf5, 0x21, 0x00


	//----- nvinfo : EIATTR_KPARAM_INFO
	.align		4
.L_11:
        /*0018*/ 	.byte	0x04, 0x17
        /*001a*/ 	.short	(.L_13 - .L_12)
.L_12:
        /*001c*/ 	.word	0x00000000
        /*0020*/ 	.short	0x0000
        /*0022*/ 	.short	0x0000
        /*0024*/ 	.byte	0x00, 0xf5, 0x21, 0x00


	//----- nvinfo : EIATTR_SPARSE_MMA_MASK
	.align		4
.L_13:
        /*0028*/ 	.byte	0x03, 0x50
        /*002a*/ 	.short	0x0000


	//----- nvinfo : EIATTR_MAXREG_COUNT
	.align		4
        /*002c*/ 	.byte	0x03, 0x1b
        /*002e*/ 	.short	0x00ff


	//----- nvinfo : EIATTR_MERCURY_ISA_VERSION
	.align		4
        /*0030*/ 	.byte	0x03, 0x5f
        /*0032*/ 	.short	0x0101


	//----- nvinfo : EIATTR_VRC_CTA_INIT_COUNT
	.align		4
        /*0034*/ 	.byte	0x02, 0x4a
	.zero		1
	.zero		1


	//----- nvinfo : EIATTR_EXIT_INSTR_OFFSETS
	.align		4
        /*0038*/ 	.byte	0x04, 0x1c
        /*003a*/ 	.short	(.L_15 - .L_14)


	//   ....[0]....
.L_14:
        /*003c*/ 	.word	0x00000060


	//   ....[1]....
        /*0040*/ 	.word	0x000011e0


	//----- nvinfo : EIATTR_CRS_STACK_SIZE
	.align		4
.L_15:
        /*0044*/ 	.byte	0x04, 0x1e
        /*0046*/ 	.short	(.L_17 - .L_16)
.L_16:
        /*0048*/ 	.word	0x00000000


	//----- nvinfo : EIATTR_CBANK_PARAM_SIZE
	.align		4
.L_17:
        /*004c*/ 	.byte	0x03, 0x19
        /*004e*/ 	.short	0x0010


	//----- nvinfo : EIATTR_PARAM_CBANK
	.align		4
        /*0050*/ 	.byte	0x04, 0x0a
        /*0052*/ 	.short	(.L_19 - .L_18)
	.align		4
.L_18:
        /*0054*/ 	.word	index@(.nv.constant0._Z8basicRunPdS_)
        /*0058*/ 	.short	0x0380
        /*005a*/ 	.short	0x0010


	//----- nvinfo : EIATTR_SW_WAR
	.align		4
.L_19:
        /*005c*/ 	.byte	0x04, 0x36
        /*005e*/ 	.short	(.L_21 - .L_20)
.L_20:
        /*0060*/ 	.word	0x00000008
.L_21:


//--------------------- .nv.callgraph             --------------------------
	.section	.nv.callgraph,"",@"SHT_CUDA_CALLGRAPH"
	.align	4
	.sectionentsize	8
	.align		4
        /*0000*/ 	.word	0x00000000
	.align		4
        /*0004*/ 	.word	0xffffffff
	.align		4
        /*0008*/ 	.word	0x00000000
	.align		4
        /*000c*/ 	.word	0xfffffffe
	.align		4
        /*0010*/ 	.word	0x00000000
	.align		4
        /*0014*/ 	.word	0xfffffffd
	.align		4
        /*0018*/ 	.word	0x00000000
	.align		4
        /*001c*/ 	.word	0xfffffffc


//--------------------- .text._Z8basicRunPdS_     --------------------------
	.section	.text._Z8basicRunPdS_,"ax",@progbits
	.align	128
        .global         _Z8basicRunPdS_
        .type           _Z8basicRunPdS_,@function
        .size           _Z8basicRunPdS_,(.L_x_7 - _Z8basicRunPdS_)
        .other          _Z8basicRunPdS_,@"STO_CUDA_ENTRY STV_DEFAULT"
_Z8basicRunPdS_:
.text._Z8basicRunPdS_:
[----:B------:R-:W-:Y:S01]  /*0000*/  LDC R1, c[0x0][0x37c] ;  /* 0x0000df00ff017b82 */ /* 0x000fe20000000800 */
[----:B------:R-:W0:Y:S01]  /*0010*/  S2R R0, SR_CTAID.X ;  /* 0x0000000000007919 */ /* 0x000e220000002500 */
[----:B------:R-:W0:Y:S01]  /*0020*/  LDCU UR4, c[0x0][0x360] ;  /* 0x00006c00ff0477ac */ /* 0x000e220008000800 */
[----:B------:R-:W0:Y:S02]  /*0030*/  S2R R3, SR_TID.X ;  /* 0x0000000000037919 */ /* 0x000e240000002100 */
[----:B0-----:R-:W-:-:S05]  /*0040*/  IMAD R0, R0, UR4, R3 ;  /* 0x0000000400007c24 */ /* 0x001fca000f8e0203 */
[----:B------:R-:W-:-:S13]  /*0050*/  ISETP.GT.AND P0, PT, R0, 0x3e8, PT ;  /* 0x000003e80000780c */ /* 0x000fda0003f04270 */
[----:B------:R-:W-:Y:S05]  /*0060*/  @P0 EXIT ;  /* 0x000000000000094d */ /* 0x000fea0003800000 */
[----:B------:R-:W0:Y:S01]  /*0070*/  LDCU.64 UR4, c[0x0][0x380] ;  /* 0x00007000ff0477ac */ /* 0x000e220008000a00 */
[----:B------:R-:W-:Y:S01]  /*0080*/  IMAD R21, R0, 0x64, RZ ;  /* 0x0000006400157824 */ /* 0x000fe200078e02ff */
[----:B------:R-:W1:Y:S01]  /*0090*/  LDCU.64 UR6, c[0x0][0x358] ;  /* 0x00006b00ff0677ac */ /* 0x000e620008000a00 */
[----:B0-----:R-:W-:-:S04]  /*00a0*/  UIADD3 UR4, UP0, UPT, UR4, 0x10, URZ ;  /* 0x0000001004047890 */ /* 0x001fc8000ff1e0ff */
[----:B------:R-:W-:Y:S02]  /*00b0*/  UIADD3.X UR5, UPT, UPT, URZ, UR5, URZ, UP0, !UPT ;  /* 0x00000005ff057290 */ /* 0x000fe400087fe4ff */
[----:B------:R-:W-:-:S04]  /*00c0*/  IMAD.U32 R10, RZ, RZ, UR4 ;  /* 0x00000004ff0a7e24 */ /* 0x000fc8000f8e00ff */
[----:B------:R-:W-:Y:S02]  /*00d0*/  IMAD.U32 R11, RZ, RZ, UR5 ;  /* 0x00000005ff0b7e24 */ /* 0x000fe4000f8e00ff */
[----:B------:R-:W-:-:S05]  /*00e0*/  IMAD.WIDE R12, R21, 0x8, R10 ;  /* 0x00000008150c7825 */ /* 0x000fca00078e020a */
[----:B-1----:R-:W2:Y:S04]  /*00f0*/  LDG.E.64 R8, desc[UR6][R12.64+-0x10] ;  /* 0xfffff0060c087981 */ /* 0x002ea8000c1e1b00 */
[----:B------:R-:W3:Y:S04]  /*0100*/  LDG.E.64 R4, desc[UR6][R12.64+-0x8] ;  /* 0xfffff8060c047981 */ /* 0x000ee8000c1e1b00 */
[----:B------:R-:W4:Y:S01]  /*0110*/  LDG.E.64 R26, desc[UR6][R12.64] ;  /* 0x000000060c1a7981 */ /* 0x000f22000c1e1b00 */
[----:B------:R-:W-:-:S03]  /*0120*/  IADD3 R7, PT, PT, R21, 0x4, RZ ;  /* 0x0000000415077810 */ /* 0x000fc60007ffe0ff */
[----:B------:R-:W5:Y:S02]  /*0130*/  LDG.E.64 R2, desc[UR6][R12.64+0x8] ;  /* 0x000008060c027981 */ /* 0x000f64000c1e1b00 */
[----:B------:R-:W-:-:S05]  /*0140*/  IMAD.WIDE R6, R7, 0x8, R10 ;  /* 0x0000000807067825 */ /* 0x000fca00078e020a */
[----:B------:R-:W5:Y:S04]  /*0150*/  LDG.E.64 R24, desc[UR6][R6.64+-0x10] ;  /* 0xfffff00606187981 */ /* 0x000f68000c1e1b00 */
[----:B------:R-:W5:Y:S04]  /*0160*/  LDG.E.64 R22, desc[UR6][R6.64+-0x8] ;  /* 0xfffff80606167981 */ /* 0x000f68000c1e1b00 */
[----:B------:R-:W5:Y:S01]  /*0170*/  LDG.E.64 R18, desc[UR6][R6.64] ;  /* 0x0000000606127981 */ /* 0x000f62000c1e1b00 */
[----:B------:R-:W-:-:S04]  /*0180*/  VIADD R29, R21, 0x8 ;  /* 0x00000008151d7836 */ /* 0x000fc80000000000 */
[----:B------:R-:W-:Y:S01]  /*0190*/  IMAD.WIDE R28, R29, 0x8, R10 ;  /* 0x000000081d1c7825 */ /* 0x000fe200078e020a */
[----:B------:R-:W5:Y:S04]  /*01a0*/  LDG.E.64 R6, desc[UR6][R6.64+0x8] ;  /* 0x0000080606067981 */ /* 0x000f68000c1e1b00 */
[----:B------:R-:W5:Y:S04]  /*01b0*/  LDG.E.64 R16, desc[UR6][R28.64+-0x10] ;  /* 0xfffff0061c107981 */ /* 0x000f68000c1e1b00 */
[----:B------:R-:W5:Y:S01]  /*01c0*/  LDG.E.64 R12, desc[UR6][R28.64+0x8] ;  /* 0x000008061c0c7981 */ /* 0x000f62000c1e1b00 */
[----:B--2---:R-:W-:-:S03]  /*01d0*/  DADD R14, RZ, R8 ;  /* 0x00000000ff0e7229 */ /* 0x004fc60000000008 */
[----:B------:R-:W2:Y:S05]  /*01e0*/  LDG.E.64 R8, desc[UR6][R28.64+-0x8] ;  /* 0xfffff8061c087981 */ /* 0x000eaa000c1e1b00 */
[----:B---3--:R-:W-:Y:S02]  /*01f0*/  DADD R4, R14, R4 ;  /* 0x000000000e047229 */ /* 0x008fe40000000004 */
[----:B------:R0:W3:Y:S06]  /*0200*/  LDG.E.64 R14, desc[UR6][R28.64] ;  /* 0x000000061c0e7981 */ /* 0x0000ec000c1e1b00 */
[----:B----4-:R-:W-:Y:S01]  /*0210*/  DADD R26, R4, R26 ;  /* 0x00000000041a7229 */ /* 0x010fe2000000001a */
[----:B------:R-:W-:-:S05]  /*0220*/  IADD3 R5, PT, PT, R21, 0xc, RZ ;  /* 0x0000000c15057810 */ /* 0x000fca0007ffe0ff */
[----:B------:R-:W-:Y:S02]  /*0230*/  IMAD.WIDE R4, R5, 0x8, R10 ;  /* 0x0000000805047825 */ /* 0x000fe400078e020a */
[----:B-----5:R-:W-:-:S03]  /*0240*/  DADD R26, R26, R2 ;  /* 0x000000001a1a7229 */ /* 0x020fc60000000002 */
[----:B------:R-:W4:Y:S05]  /*0250*/  LDG.E.64 R2, desc[UR6][R4.64+-0x10] ;  /* 0xfffff00604027981 */ /* 0x000f2a000c1e1b00 */
[----:B------:R-:W-:Y:S02]  /*0260*/  DADD R24, R26, R24 ;  /* 0x000000001a187229 */ /* 0x000fe40000000018 */
[----:B------:R-:W5:Y:S06]  /*0270*/  LDG.E.64 R26, desc[UR6][R4.64+-0x8] ;  /* 0xfffff806041a7981 */ /* 0x000f6c000c1e1b00 */
[----:B------:R-:W-:-:S02]  /*0280*/  DADD R22, R24, R22 ;  /* 0x0000000018167229 */ /* 0x000fc40000000016 */
[----:B------:R-:W5:Y:S06]  /*0290*/  LDG.E.64 R24, desc[UR6][R4.64] ;  /* 0x0000000604187981 */ /* 0x000f6c000c1e1b00 */
[----:B------:R-:W-:Y:S01]  /*02a0*/  DADD R18, R22, R18 ;  /* 0x0000000016127229 */ /* 0x000fe20000000012 */
[----:B------:R-:W-:Y:S01]  /*02b0*/  VIADD R23, R21, 0x10 ;  /* 0x0000001015177836 */ /* 0x000fe20000000000 */
[----:B------:R-:W5:Y:S03]  /*02c0*/  LDG.E.64 R4, desc[UR6][R4.64+0x8] ;  /* 0x0000080604047981 */ /* 0x000f66000c1e1b00 */
[----:B0-----:R-:W-:-:S03]  /*02d0*/  IMAD.WIDE R28, R23, 0x8, R10 ;  /* 0x00000008171c7825 */ /* 0x001fc600078e020a */
[----:B------:R-:W-:Y:S02]  /*02e0*/  DADD R18, R18, R6 ;  /* 0x0000000012127229 */ /* 0x000fe40000000006 */
[----:B------:R-:W5:Y:S04]  /*02f0*/  LDG.E.64 R6, desc[UR6][R28.64+-0x10] ;  /* 0xfffff0061c067981 */ /* 0x000f68000c1e1b00 */
[----:B------:R-:W5:Y:S02]  /*0300*/  LDG.E.64 R22, desc[UR6][R28.64+-0x8] ;  /* 0xfffff8061c167981 */ /* 0x000f64000c1e1b00 */
[----:B------:R-:W-:Y:S02]  /*0310*/  DADD R16, R18, R16 ;  /* 0x0000000012107229 */ /* 0x000fe40000000010 */
[----:B------:R-:W5:Y:S06]  /*0320*/  LDG.E.64 R18, desc[UR6][R28.64] ;  /* 0x000000061c127981 */ /* 0x000f6c000c1e1b00 */
[----:B--2---:R-:W-:-:S02]  /*0330*/  DADD R8, R16, R8 ;  /* 0x0000000010087229 */ /* 0x004fc40000000008 */
[----:B------:R0:W2:Y:S06]  /*0340*/  LDG.E.64 R16, desc[UR6][R28.64+0x8] ;  /* 0x000008061c107981 */ /* 0x0000ac000c1e1b00 */
[----:B---3--:R-:W-:Y:S01]  /*0350*/  DADD R14, R8, R14 ;  /* 0x00000000080e7229 */ /* 0x008fe2000000000e */
[----:B------:R-:W-:-:S05]  /*0360*/  IADD3 R9, PT, PT, R21, 0x14, RZ ;  /* 0x0000001415097810 */ /* 0x000fca0007ffe0ff */
[----:B------:R-:W-:Y:S02]  /*0370*/  IMAD.WIDE R8, R9, 0x8, R10 ;  /* 0x0000000809087825 */ /* 0x000fe400078e020a */
[----:B------:R-:W-:-:S03]  /*0380*/  DADD R14, R14, R12 ;  /* 0x000000000e0e7229 */ /* 0x000fc6000000000c */
[----:B------:R-:W3:Y:S05]  /*0390*/  LDG.E.64 R12, desc[UR6][R8.64+-0x10] ;  /* 0xfffff006080c7981 */ /* 0x000eea000c1e1b00 */
[----:B----4-:R-:W-:Y:S01]  /*03a0*/  DADD R14, R14, R2 ;  /* 0x000000000e0e7229 */ /* 0x010fe20000000002 */
[----:B------:R-:W4:Y:S07]  /*03b0*/  LDG.E.64 R2, desc[UR6][R8.64+-0x8] ;  /* 0xfffff80608027981 */ /* 0x000f2e000c1e1b00 */
[----:B-----5:R-:W-:-:S02]  /*03c0*/  DADD R26, R14, R26 ;  /* 0x000000000e1a7229 */ /* 0x020fc4000000001a */
        /* <DEDUP_REMOVED lines=10> */
[----:B------:R-:W-:Y:S01]  /*0470*/  DADD R22, R24, R22 ;  /* 0x0000000018167229 */ /* 0x000fe20000000016 */
[----:B------:R-:W-:-:S07]  /*0480*/  IADD3 R25, PT, PT, R21, 0x1c, RZ ;  /* 0x0000001c15197810 */ /* 0x000fce0007ffe0ff */
[----:B------:R-:W-:Y:S02]  /*0490*/  DADD R18, R22, R18 ;  /* 0x0000000016127229 */ /* 0x000fe40000000012 */
[----:B------:R0:W5:Y:S01]  /*04a0*/  LDG.E.64 R22, desc[UR6][R28.64+0x8] ;  /* 0x000008061c167981 */ /* 0x000162000c1e1b00 */
[----:B------:R-:W-:-:S05]  /*04b0*/  IMAD.WIDE R24, R25, 0x8, R10 ;  /* 0x0000000819187825 */ /* 0x000fca00078e020a */
[----:B--2---:R-:W-:Y:S02]  /*04c0*/  DADD R16, R18, R16 ;  /* 0x0000000012107229 */ /* 0x004fe40000000010 */
[----:B------:R-:W2:Y:S06]  /*04d0*/  LDG.E.64 R18, desc[UR6][R24.64+-0x10] ;  /* 0xfffff00618127981 */ /* 0x000eac000c1e1b00 */
[----:B---3--:R-:W-:Y:S01]  /*04e0*/  DADD R16, R16, R12 ;  /* 0x0000000010107229 */ /* 0x008fe2000000000c */
[----:B------:R-:W3:Y:S07]  /*04f0*/  LDG.E.64 R12, desc[UR6][R24.64+-0x8] ;  /* 0xfffff806180c7981 */ /* 0x000eee000c1e1b00 */
[----:B----4-:R-:W-:-:S02]  /*0500*/  DADD R2, R16, R2 ;  /* 0x0000000010027229 */ /* 0x010fc40000000002 */
[----:B------:R-:W4:Y:S06]  /*0510*/  LDG.E.64 R16, desc[UR6][R24.64] ;  /* 0x0000000618107981 */ /* 0x000f2c000c1e1b00 */
[----:B-----5:R-:W-:Y:S02]  /*0520*/  DADD R14, R2, R14 ;  /* 0x00000000020e7229 */ /* 0x020fe4000000000e */
[----:B------:R-:W5:Y:S01]  /*0530*/  LDG.E.64 R2, desc[UR6][R24.64+0x8] ;  /* 0x0000080618027981 */ /* 0x000f62000c1e1b00 */
[----:B------:R-:W-:-:S04]  /*0540*/  VIADD R20, R21, 0x20 ;  /* 0x0000002015147836 */ /* 0x000fc80000000000 */
[----:B0-----:R-:W-:Y:S01]  /*0550*/  IMAD.WIDE R28, R20, 0x8, R10 ;  /* 0x00000008141c7825 */ /* 0x001fe200078e020a */
[----:B------:R-:W-:-:S04]  /*0560*/  DADD R8, R14, R8 ;  /* 0x000000000e087229 */ /* 0x000fc80000000008 */
[----:B------:R-:W5:Y:S04]  /*0570*/  LDG.E.64 R14, desc[UR6][R28.64+-0x10] ;  /* 0xfffff0061c0e7981 */ /* 0x000f68000c1e1b00 */
[----:B------:R-:W5:Y:S01]  /*0580*/  LDG.E.64 R24, desc[UR6][R28.64] ;  /* 0x000000061c187981 */ /* 0x000f62000c1e1b00 */
[----:B------:R-:W-:-:S03]  /*0590*/  DADD R8, R8, R4 ;  /* 0x0000000008087229 */ /* 0x000fc60000000004 */
[----:B------:R-:W5:Y:S05]  /*05a0*/  LDG.E.64 R4, desc[UR6][R28.64+-0x8] ;  /* 0xfffff8061c047981 */ /* 0x000f6a000c1e1b00 */
[----:B------:R-:W-:Y:S02]  /*05b0*/  DADD R6, R8, R6 ;  /* 0x0000000008067229 */ /* 0x000fe40000000006 */
[----:B------:R0:W5:Y:S06]  /*05c0*/  LDG.E.64 R8, desc[UR6][R28.64+0x8] ;  /* 0x000008061c087981 */ /* 0x00016c000c1e1b00 */
[----:B------:R-:W-:Y:S01]  /*05d0*/  DADD R26, R6, R26 ;  /* 0x00000000061a7229 */ /* 0x000fe2000000001a */
[----:B------:R-:W-:-:S05]  /*05e0*/  IADD3 R7, PT, PT, R21, 0x24, RZ ;  /* 0x0000002415077810 */ /* 0x000fca0007ffe0ff */
[----:B------:R-:W-:Y:S02]  /*05f0*/  IMAD.WIDE R6, R7, 0x8, R10 ;  /* 0x0000000807067825 */ /* 0x000fe400078e020a */
[----:B------:R-:W-:-:S03]  /*0600*/  DADD R26, R26, R22 ;  /* 0x000000001a1a7229 */ /* 0x000fc60000000016 */
[----:B------:R-:W5:Y:S05]  /*0610*/  LDG.E.64 R22, desc[UR6][R6.64+-0x10] ;  /* 0xfffff00606167981 */ /* 0x000f6a000c1e1b00 */
[----:B--2---:R-:W-:Y:S01]  /*0620*/  DADD R26, R26, R18 ;  /* 0x000000001a1a7229 */ /* 0x004fe20000000012 */
[----:B------:R-:W2:Y:S07]  /*0630*/  LDG.E.64 R18, desc[UR6][R6.64+-0x8] ;  /* 0xfffff80606127981 */ /* 0x000eae000c1e1b00 */
[----:B---3--:R-:W-:Y:S01]  /*0640*/  DADD R26, R26, R12 ;  /* 0x000000001a1a7229 */ /* 0x008fe2000000000c */
[----:B------:R-:W3:Y:S07]  /*0650*/  LDG.E.64 R12, desc[UR6][R6.64] ;  /* 0x00000006060c7981 */ /* 0x000eee000c1e1b00 */
[----:B----4-:R-:W-:Y:S01]  /*0660*/  DADD R16, R26, R16 ;  /* 0x000000001a107229 */ /* 0x010fe20000000010 */
[----:B------:R-:W-:Y:S01]  /*0670*/  VIADD R27, R21, 0x28 ;  /* 0x00000028151b7836 */ /* 0x000fe20000000000 */
[----:B------:R-:W4:Y:S03]  /*0680*/  LDG.E.64 R6, desc[UR6][R6.64+0x8] ;  /* 0x0000080606067981 */ /* 0x000f26000c1e1b00 */
[----:B0-----:R-:W-:-:S03]  /*0690*/  IMAD.WIDE R28, R27, 0x8, R10 ;  /* 0x000000081b1c7825 */ /* 0x001fc600078e020a */
[----:B-----5:R-:W-:Y:S02]  /*06a0*/  DADD R16, R16, R2 ;  /* 0x0000000010107229 */ /* 0x020fe40000000002 */
[----:B------:R-:W5:Y:S04]  /*06b0*/  LDG.E.64 R2, desc[UR6][R28.64+-0x10] ;  /* 0xfffff0061c027981 */ /* 0x000f68000c1e1b00 */
[----:B------:R-:W5:Y:S02]  /*06c0*/  LDG.E.64 R26, desc[UR6][R28.64+-0x8] ;  /* 0xfffff8061c1a7981 */ /* 0x000f64000c1e1b00 */
[----:B------:R-:W-:-:S08]  /*06d0*/  DADD R14, R16, R14 ;  /* 0x00000000100e7229 */ /* 0x000fd0000000000e */
[----:B------:R-:W-:Y:S01]  /*06e0*/  DADD R14, R14, R4 ;  /* 0x000000000e0e7229 */ /* 0x000fe20000000004 */
[----:B------:R-:W5:Y:S01]  /*06f0*/  LDG.E.64 R4, desc[UR6][R28.64] ;  /* 0x000000061c047981 */ /* 0x000f62000c1e1b00 */
[----:B------:R-:W-:-:S06]  /*0700*/  IADD3 R17, PT, PT, R21, 0x2c, RZ ;  /* 0x0000002c15117810 */ /* 0x000fcc0007ffe0ff */
[----:B------:R-:W-:Y:S02]  /*0710*/  DADD R24, R14, R24 ;  /* 0x000000000e187229 */ /* 0x000fe40000000018 */
[----:B------:R0:W5:Y:S01]  /*0720*/  LDG.E.64 R14, desc[UR6][R28.64+0x8] ;  /* 0x000008061c0e7981 */ /* 0x000162000c1e1b00 */
[----:B------:R-:W-:-:S05]  /*0730*/  IMAD.WIDE R16, R17, 0x8, R10 ;  /* 0x0000000811107825 */ /* 0x000fca00078e020a */
[----:B------:R-:W-:Y:S01]  /*0740*/  DADD R24, R24, R8 ;  /* 0x0000000018187229 */ /* 0x000fe20000000008 */
[----:B------:R-:W5:Y:S07]  /*0750*/  LDG.E.64 R8, desc[UR6][R16.64+-0x10] ;  /* 0xfffff00610087981 */ /* 0x000f6e000c1e1b00 */
[----:B------:R-:W-:Y:S02]  /*0760*/  DADD R22, R24, R22 ;  /* 0x0000000018167229 */ /* 0x000fe40000000016 */
[----:B------:R-:W5:Y:S01]  /*0770*/  LDG.E.64 R24, desc[UR6][R16.64+-0x8] ;  /* 0xfffff80610187981 */ /* 0x000f62000c1e1b00 */
[----:B------:R-:W-:-:S04]  /*0780*/  VIADD R20, R21, 0x30 ;  /* 0x0000003015147836 */ /* 0x000fc80000000000 */
[----:B0-----:R-:W-:Y:S01]  /*0790*/  IMAD.WIDE R28, R20, 0x8, R10 ;  /* 0x00000008141c7825 */ /* 0x001fe200078e020a */
[----:B--2---:R-:W-:Y:S02]  /*07a0*/  DADD R18, R22, R18 ;  /* 0x0000000016127229 */ /* 0x004fe40000000012 */
[----:B------:R-:W2:Y:S06]  /*07b0*/  LDG.E.64 R22, desc[UR6][R16.64] ;  /* 0x0000000610167981 */ /* 0x000eac000c1e1b00 */
[----:B---3--:R-:W-:Y:S02]  /*07c0*/  DADD R12, R18, R12 ;  /* 0x00000000120c7229 */ /* 0x008fe4000000000c */
[----:B------:R-:W3:Y:S06]  /*07d0*/  LDG.E.64 R18, desc[UR6][R16.64+0x8] ;  /* 0x0000080610127981 */ /* 0x000eec000c1e1b00 */
[----:B----4-:R-:W-:Y:S01]  /*07e0*/  DADD R12, R12, R6 ;  /* 0x000000000c0c7229 */ /* 0x010fe20000000006 */
[----:B------:R-:W4:Y:S04]  /*07f0*/  LDG.E.64 R6, desc[UR6][R28.64+-0x10] ;  /* 0xfffff0061c067981 */ /* 0x000f28000c1e1b00 */
[----:B------:R-:W4:Y:S03]  /*0800*/  LDG.E.64 R16, desc[UR6][R28.64] ;  /* 0x000000061c107981 */ /* 0x000f26000c1e1b00 */
[----:B-----5:R-:W-:Y:S01]  /*0810*/  DADD R12, R12, R2 ;  /* 0x000000000c0c7229 */ /* 0x020fe20000000002 */
[----:B------:R-:W5:Y:S07]  /*0820*/  LDG.E.64 R2, desc[UR6][R28.64+-0x8] ;  /* 0xfffff8061c027981 */ /* 0x000f6e000c1e1b00 */
[----:B------:R-:W-:-:S02]  /*0830*/  DADD R26, R12, R26 ;  /* 0x000000000c1a7229 */ /* 0x000fc4000000001a */
[----:B------:R0:W5:Y:S06]  /*0840*/  LDG.E.64 R12, desc[UR6][R28.64+0x8] ;  /* 0x000008061c0c7981 */ /* 0x00016c000c1e1b00 */
[----:B------:R-:W-:Y:S01]  /*0850*/  DADD R26, R26, R4 ;  /* 0x000000001a1a7229 */ /* 0x000fe20000000004 */
[----:B------:R-:W-:-:S05]  /*0860*/  IADD3 R5, PT, PT, R21, 0x34, RZ ;  /* 0x0000003415057810 */ /* 0x000fca0007ffe0ff */
[----:B------:R-:W-:Y:S02]  /*0870*/  IMAD.WIDE R4, R5, 0x8, R10 ;  /* 0x0000000805047825 */ /* 0x000fe400078e020a */
[----:B------:R-:W-:-:S03]  /*0880*/  DADD R26, R26, R14 ;  /* 0x000000001a1a7229 */ /* 0x000fc6000000000e */
[----:B------:R-:W5:Y:S05]  /*0890*/  LDG.E.64 R14, desc[UR6][R4.64+-0x10] ;  /* 0xfffff006040e7981 */ /* 0x000f6a000c1e1b00 */
[----:B------:R-:W-:Y:S01]  /*08a0*/  DADD R26, R26, R8 ;  /* 0x000000001a1a7229 */ /* 0x000fe20000000008 */
[----:B------:R-:W5:Y:S07]  /*08b0*/  LDG.E.64 R8, desc[UR6][R4.64+-0x8] ;  /* 0xfffff80604087981 */ /* 0x000f6e000c1e1b00 */
[----:B------:R-:W-:Y:S01]  /*08c0*/  DADD R26, R26, R24 ;  /* 0x000000001a1a7229 */ /* 0x000fe20000000018 */
[----:B------:R-:W5:Y:S01]  /*08d0*/  LDG.E.64 R24, desc[UR6][R4.64] ;  /* 0x0000000604187981 */ /* 0x000f62000c1e1b00 */
[----:B0-----:R-:W-:-:S04]  /*08e0*/  VIADD R29, R21, 0x38 ;  /* 0x00000038151d7836 */ /* 0x001fc80000000000 */
[--C-:B------:R-:W-:Y:S01]  /*08f0*/  IMAD.WIDE R28, R29, 0x8, R10.reuse ;  /* 0x000000081d1c7825 */ /* 0x100fe200078e020a */
[----:B------:R-:W-:Y:S01]  /*0900*/  IADD3 R20, PT, PT, R21, 0x3c, RZ ;  /* 0x0000003c15147810 */ /* 0x000fe20007ffe0ff */
[----:B--2---:R-:W-:Y:S02]  /*0910*/  DADD R22, R26, R22 ;  /* 0x000000001a167229 */ /* 0x004fe40000000016 */
[----:B------:R0:W2:Y:S06]  /*0920*/  LDG.E.64 R26, desc[UR6][R4.64+0x8] ;  /* 0x00000806041a7981 */ /* 0x0000ac000c1e1b00 */
[----:B---3--:R-:W-:Y:S01]  /*0930*/  DADD R22, R22, R18 ;  /* 0x0000000016167229 */ /* 0x008fe20000000012 */
[----:B------:R-:W3:Y:S07]  /*0940*/  LDG.E.64 R18, desc[UR6][R28.64+-0x10] ;  /* 0xfffff0061c127981 */ /* 0x000eee000c1e1b00 */
[----:B----4-:R-:W-:Y:S01]  /*0950*/  DADD R22, R22, R6 ;  /* 0x0000000016167229 */ /* 0x010fe20000000006 */
[----:B------:R-:W4:Y:S07]  /*0960*/  LDG.E.64 R6, desc[UR6][R28.64+-0x8] ;  /* 0xfffff8061c067981 */ /* 0x000f2e000c1e1b00 */
[----:B-----5:R-:W-:Y:S01]  /*0970*/  DADD R22, R22, R2 ;  /* 0x0000000016167229 */ /* 0x020fe20000000002 */
[----:B------:R-:W5:Y:S01]  /*0980*/  LDG.E.64 R2, desc[UR6][R28.64] ;  /* 0x000000061c027981 */ /* 0x000f62000c1e1b00 */
[----:B0-----:R-:W-:-:S06]  /*0990*/  IMAD.WIDE R4, R20, 0x8, R10 ;  /* 0x0000000814047825 */ /* 0x001fcc00078e020a */
[----:B------:R-:W-:Y:S02]  /*09a0*/  DADD R16, R22, R16 ;  /* 0x0000000016107229 */ /* 0x000fe40000000010 */
[----:B------:R-:W5:Y:S06]  /*09b0*/  LDG.E.64 R22, desc[UR6][R28.64+0x8] ;  /* 0x000008061c167981 */ /* 0x000f6c000c1e1b00 */
[----:B------:R-:W-:Y:S01]  /*09c0*/  DADD R16, R16, R12 ;  /* 0x0000000010107229 */ /* 0x000fe2000000000c */
[----:B------:R-:W5:Y:S04]  /*09d0*/  LDG.E.64 R12, desc[UR6][R4.64+-0x10] ;  /* 0xfffff006040c7981 */ /* 0x000f68000c1e1b00 */
[----:B------:R-:W5:Y:S03]  /*09e0*/  LDG.E.64 R28, desc[UR6][R4.64+0x8] ;  /* 0x00000806041c7981 */ /* 0x000f66000c1e1b00 */
[----:B------:R-:W-:Y:S01]  /*09f0*/  DADD R16, R16, R14 ;  /* 0x0000000010107229 */ /* 0x000fe2000000000e */
[----:B------:R-:W5:Y:S07]  /*0a00*/  LDG.E.64 R14, desc[UR6][R4.64+-0x8] ;  /* 0xfffff806040e7981 */ /* 0x000f6e000c1e1b00 */
[----:B------:R-:W-:Y:S01]  /*0a10*/  DADD R16, R16, R8 ;  /* 0x0000000010107229 */ /* 0x000fe20000000008 */
[----:B------:R0:W5:Y:S07]  /*0a20*/  LDG.E.64 R8, desc[UR6][R4.64] ;  /* 0x0000000604087981 */ /* 0x00016e000c1e1b00 */
[----:B------:R-:W-:Y:S01]  /*0a30*/  DADD R24, R16, R24 ;  /* 0x0000000010187229 */ /* 0x000fe20000000018 */
[----:B------:R-:W-:-:S04]  /*0a40*/  VIADD R17, R21, 0x40 ;  /* 0x0000004015117836 */ /* 0x000fc80000000000 */
[----:B------:R-:W-:Y:S01]  /*0a50*/  IMAD.WIDE R16, R17, 0x8, R10 ;  /* 0x0000000811107825 */ /* 0x000fe200078e020a */
[----:B------:R-:W-:-:S05]  /*0a60*/  IADD3 R20, PT, PT, R21, 0x44, RZ ;  /* 0x0000004415147810 */ /* 0x000fca0007ffe0ff */
[----:B0-----:R-:W-:Y:S01]  /*0a70*/  IMAD.WIDE R4, R20, 0x8, R10 ;  /* 0x0000000814047825 */ /* 0x001fe200078e020a */
[----:B--2---:R-:W-:Y:S01]  /*0a80*/  DADD R26, R24, R26 ;  /* 0x00000000181a7229 */ /* 0x004fe2000000001a */
[----:B------:R-:W2:Y:S07]  /*0a90*/  LDG.E.64 R24, desc[UR6][R16.64+-0x10] ;  /* 0xfffff00610187981 */ /* 0x000eae000c1e1b00 */
[----:B---3--:R-:W-:Y:S01]  /*0aa0*/  DADD R26, R26, R18 ;  /* 0x000000001a1a7229 */ /* 0x008fe20000000012 */
[----:B------:R-:W3:Y:S07]  /*0ab0*/  LDG.E.64 R18, desc[UR6][R16.64+-0x8] ;  /* 0xfffff80610127981 */ /* 0x000eee000c1e1b00 */
[----:B----4-:R-:W-:Y:S01]  /*0ac0*/  DADD R26, R26, R6 ;  /* 0x000000001a1a7229 */ /* 0x010fe20000000006 */
[----:B------:R-:W4:Y:S07]  /*0ad0*/  LDG.E.64 R6, desc[UR6][R16.64] ;  /* 0x0000000610067981 */ /* 0x000f2e000c1e1b00 */
[----:B-----5:R-:W-:-:S02]  /*0ae0*/  DADD R2, R26, R2 ;  /* 0x000000001a027229 */ /* 0x020fc40000000002 */
[----:B------:R0:W5:Y:S06]  /*0af0*/  LDG.E.64 R26, desc[UR6][R16.64+0x8] ;  /* 0x00000806101a7981 */ /* 0x00016c000c1e1b00 */
[----:B------:R-:W-:Y:S02]  /*0b00*/  DADD R22, R2, R22 ;  /* 0x0000000002167229 */ /* 0x000fe40000000016 */
[----:B------:R-:W5:Y:S06]  /*0b10*/  LDG.E.64 R2, desc[UR6][R4.64+-0x10] ;  /* 0xfffff00604027981 */ /* 0x000f6c000c1e1b00 */
[----:B------:R-:W-:Y:S01]  /*0b20*/  DADD R22, R22, R12 ;  /* 0x0000000016167229 */ /* 0x000fe2000000000c */
[----:B------:R-:W5:Y:S07]  /*0b30*/  LDG.E.64 R12, desc[UR6][R4.64+-0x8] ;  /* 0xfffff806040c7981 */ /* 0x000f6e000c1e1b00 */
[----:B------:R-:W-:Y:S01]  /*0b40*/  DADD R22, R22, R14 ;  /* 0x0000000016167229 */ /* 0x000fe2000000000e */
[----:B------:R-:W5:Y:S01]  /*0b50*/  LDG.E.64 R14, desc[UR6][R4.64] ;  /* 0x00000006040e7981 */ /* 0x000f62000c1e1b00 */
[----:B------:R-:W-:-:S06]  /*0b60*/  VIADD R20, R21, 0x48 ;  /* 0x0000004815147836 */ /* 0x000fcc0000000000 */
[----:B------:R-:W-:Y:S02]  /*0b70*/  DADD R8, R22, R8 ;  /* 0x0000000016087229 */ /* 0x000fe40000000008 */
[----:B------:R1:W5:Y:S01]  /*0b80*/  LDG.E.64 R22, desc[UR6][R4.64+0x8] ;  /* 0x0000080604167981 */ /* 0x000362000c1e1b00 */
[----:B0-----:R-:W-:-:S05]  /*0b90*/  IMAD.WIDE R16, R20, 0x8, R10 ;  /* 0x0000000814107825 */ /* 0x001fca00078e020a */
[----:B------:R-:W-:Y:S02]  /*0ba0*/  DADD R28, R8, R28 ;  /* 0x00000000081c7229 */ /* 0x000fe4000000001c */
[----:B------:R-:W5:Y:S01]  /*0bb0*/  LDG.E.64 R8, desc[UR6][R16.64+-0x10] ;  /* 0xfffff00610087981 */ /* 0x000f62000c1e1b00 */
[----:B------:R-:W-:-:S05]  /*0bc0*/  IADD3 R20, PT, PT, R21, 0x4c, RZ ;  /* 0x0000004c15147810 */ /* 0x000fca0007ffe0ff */
[----:B-1----:R-:W-:Y:S01]  /*0bd0*/  IMAD.WIDE R4, R20, 0x8, R10 ;  /* 0x0000000814047825 */ /* 0x002fe200078e020a */
[----:B--2---:R-:W-:Y:S01]  /*0be0*/  DADD R28, R28, R24 ;  /* 0x000000001c1c7229 */ /* 0x004fe20000000018 */
[----:B------:R-:W2:Y:S07]  /*0bf0*/  LDG.E.64 R24, desc[UR6][R16.64+-0x8] ;  /* 0xfffff80610187981 */ /* 0x000eae000c1e1b00 */
[----:B---3--:R-:W-:Y:S01]  /*0c00*/  DADD R28, R28, R18 ;  /* 0x000000001c1c7229 */ /* 0x008fe20000000012 */
[----:B------:R-:W3:Y:S07]  /*0c10*/  LDG.E.64 R18, desc[UR6][R16.64] ;  /* 0x0000000610127981 */ /* 0x000eee000c1e1b00 */
[----:B----4-:R-:W-:-:S02]  /*0c20*/  DADD R6, R28, R6 ;  /* 0x000000001c067229 */ /* 0x010fc40000000006 */
[----:B------:R-:W4:Y:S06]  /*0c30*/  LDG.E.64 R28, desc[UR6][R16.64+0x8] ;  /* 0x00000806101c7981 */ /* 0x000f2c000c1e1b00 */
[----:B-----5:R-:W-:Y:S02]  /*0c40*/  DADD R26, R6, R26 ;  /* 0x00000000061a7229 */ /* 0x020fe4000000001a */
[----:B------:R-:W5:Y:S04]  /*0c50*/  LDG.E.64 R6, desc[UR6][R4.64+-0x10] ;  /* 0xfffff00604067981 */ /* 0x000f68000c1e1b00 */
[----:B------:R-:W5:Y:S02]  /*0c60*/  LDG.E.64 R16, desc[UR6][R4.64+0x8] ;  /* 0x0000080604107981 */ /* 0x000f64000c1e1b00 */
[----:B------:R-:W-:-:S02]  /*0c70*/  DADD R26, R26, R2 ;  /* 0x000000001a1a7229 */ /* 0x000fc40000000002 */
[----:B------:R-:W5:Y:S06]  /*0c80*/  LDG.E.64 R2, desc[UR6][R4.64+-0x8] ;  /* 0xfffff80604027981 */ /* 0x000f6c000c1e1b00 */
[----:B------:R-:W-:Y:S01]  /*0c90*/  DADD R26, R26, R12 ;  /* 0x000000001a1a7229 */ /* 0x000fe2000000000c */
[----:B------:R0:W5:Y:S07]  /*0ca0*/  LDG.E.64 R12, desc[UR6][R4.64] ;  /* 0x00000006040c7981 */ /* 0x00016e000c1e1b00 */
[----:B------:R-:W-:Y:S01]  /*0cb0*/  DADD R26, R26, R14 ;  /* 0x000000001a1a7229 */ /* 0x000fe2000000000e */
[----:B------:R-:W-:-:S04]  /*0cc0*/  VIADD R15, R21, 0x50 ;  /* 0x00000050150f7836 */ /* 0x000fc80000000000 */
[----:B------:R-:W-:-:S03]  /*0cd0*/  IMAD.WIDE R14, R15, 0x8, R10 ;  /* 0x000000080f0e7825 */ /* 0x000fc600078e020a */
[----:B------:R-:W-:Y:S02]  /*0ce0*/  DADD R26, R26, R22 ;  /* 0x000000001a1a7229 */ /* 0x000fe40000000016 */
[----:B------:R-:W5:Y:S06]  /*0cf0*/  LDG.E.64 R22, desc[UR6][R14.64+-0x10] ;  /* 0xfffff0060e167981 */ /* 0x000f6c000c1e1b00 */
[----:B------:R-:W-:Y:S01]  /*0d00*/  DADD R26, R26, R8 ;  /* 0x000000001a1a7229 */ /* 0x000fe20000000008 */
[----:B------:R-:W5:Y:S01]  /*0d10*/  LDG.E.64 R8, desc[UR6][R14.64+-0x8] ;  /* 0xfffff8060e087981 */ /* 0x000f62000c1e1b00 */
[----:B0-----:R-:W-:-:S05]  /*0d20*/  IADD3 R5, PT, PT, R21, 0x54, RZ ;  /* 0x0000005415057810 */ /* 0x001fca0007ffe0ff */
[----:B------:R-:W-:-:S04]  /*0d30*/  IMAD.WIDE R4, R5, 0x8, R10 ;  /* 0x0000000805047825 */ /* 0x000fc800078e020a */
[----:B------:R-:W-:Y:S01]  /*0d40*/  VIADD R20, R21, 0x58 ;  /* 0x0000005815147836 */ /* 0x000fe20000000000 */
[----:B--2---:R-:W-:Y:S01]  /*0d50*/  DADD R26, R26, R24 ;  /* 0x000000001a1a7229 */ /* 0x004fe20000000018 */
[----:B------:R-:W2:Y:S07]  /*0d60*/  LDG.E.64 R24, desc[UR6][R14.64] ;  /* 0x000000060e187981 */ /* 0x000eae000c1e1b00 */
[----:B---3--:R-:W-:Y:S02]  /*0d70*/  DADD R18, R26, R18 ;  /* 0x000000001a127229 */ /* 0x008fe40000000012 */
[----:B------:R0:W3:Y:S06]  /*0d80*/  LDG.E.64 R26, desc[UR6][R14.64+0x8] ;  /* 0x000008060e1a7981 */ /* 0x0000ec000c1e1b00 */
[----:B----4-:R-:W-:-:S02]  /*0d90*/  DADD R28, R18, R28 ;  /* 0x00000000121c7229 */ /* 0x010fc4000000001c */
[----:B------:R-:W4:Y:S06]  /*0da0*/  LDG.E.64 R18, desc[UR6][R4.64+-0x10] ;  /* 0xfffff00604127981 */ /* 0x000f2c000c1e1b00 */
[----:B-----5:R-:W-:Y:S01]  /*0db0*/  DADD R28, R28, R6 ;  /* 0x000000001c1c7229 */ /* 0x020fe20000000006 */
[----:B------:R-:W5:Y:S07]  /*0dc0*/  LDG.E.64 R6, desc[UR6][R4.64+-0x8] ;  /* 0xfffff80604067981 */ /* 0x000f6e000c1e1b00 */
[----:B------:R-:W-:Y:S01]  /*0dd0*/  DADD R28, R28, R2 ;  /* 0x000000001c1c7229 */ /* 0x000fe20000000002 */
[----:B------:R-:W5:Y:S01]  /*0de0*/  LDG.E.64 R2, desc[UR6][R4.64] ;  /* 0x0000000604027981 */ /* 0x000f62000c1e1b00 */
[----:B0-----:R-:W-:-:S06]  /*0df0*/  IMAD.WIDE R14, R20, 0x8, R10 ;  /* 0x00000008140e7825 */ /* 0x001fcc00078e020a */
[----:B------:R-:W-:Y:S02]  /*0e00*/  DADD R12, R28, R12 ;  /* 0x000000001c0c7229 */ /* 0x000fe4000000000c */
[----:B------:R0:W5:Y:S06]  /*0e10*/  LDG.E.64 R28, desc[UR6][R4.64+0x8] ;  /* 0x00000806041c7981 */ /* 0x00016c000c1e1b00 */
[----:B------:R-:W-:Y:S02]  /*0e20*/  DADD R16, R12, R16 ;  /* 0x000000000c107229 */ /* 0x000fe40000000010 */
[----:B------:R-:W5:Y:S06]  /*0e30*/  LDG.E.64 R12, desc[UR6][R14.64+-0x10] ;  /* 0xfffff0060e0c7981 */ /* 0x000f6c000c1e1b00 */
[----:B------:R-:W-:-:S02]  /*0e40*/  DADD R22, R16, R22 ;  /* 0x0000000010167229 */ /* 0x000fc40000000016 */
[----:B------:R-:W5:Y:S06]  /*0e50*/  LDG.E.64 R16, desc[UR6][R14.64+-0x8] ;  /* 0xfffff8060e107981 */ /* 0x000f6c000c1e1b00 */
[----:B------:R-:W-:Y:S01]  /*0e60*/  DADD R22, R22, R8 ;  /* 0x0000000016167229 */ /* 0x000fe20000000008 */
[----:B------:R-:W5:Y:S01]  /*0e70*/  LDG.E.64 R8, desc[UR6][R14.64] ;  /* 0x000000060e087981 */ /* 0x000f62000c1e1b00 */
[----:B------:R-:W-:-:S05]  /*0e80*/  IADD3 R20, PT, PT, R21, 0x5c, RZ ;  /* 0x0000005c15147810 */ /* 0x000fca0007ffe0ff */
[----:B0-----:R-:W-:Y:S01]  /*0e90*/  IMAD.WIDE R4, R20, 0x8, R10 ;  /* 0x0000000814047825 */ /* 0x001fe200078e020a */
[----:B--2---:R-:W-:Y:S02]  /*0ea0*/  DADD R24, R22, R24 ;  /* 0x0000000016187229 */ /* 0x004fe40000000018 */
[----:B------:R0:W2:Y:S06]  /*0eb0*/  LDG.E.64 R22, desc[UR6][R14.64+0x8] ;  /* 0x000008060e167981 */ /* 0x0000ac000c1e1b00 */
[----:B---3--:R-:W-:Y:S02]  /*0ec0*/  DADD R26, R24, R26 ;  /* 0x00000000181a7229 */ /* 0x008fe4000000001a */
[----:B------:R-:W3:Y:S06]  /*0ed0*/  LDG.E.64 R24, desc[UR6][R4.64+-0x10] ;  /* 0xfffff00604187981 */ /* 0x000eec000c1e1b00 */
[----:B----4-:R-:W-:Y:S01]  /*0ee0*/  DADD R26, R26, R18 ;  /* 0x000000001a1a7229 */ /* 0x010fe20000000012 */
[----:B------:R-:W4:Y:S07]  /*0ef0*/  LDG.E.64 R18, desc[UR6][R4.64+-0x8] ;  /* 0xfffff80604127981 */ /* 0x000f2e000c1e1b00 */
[----:B-----5:R-:W-:Y:S01]  /*0f00*/  DADD R26, R26, R6 ;  /* 0x000000001a1a7229 */ /* 0x020fe20000000006 */
[----:B------:R-:W5:Y:S01]  /*0f10*/  LDG.E.64 R6, desc[UR6][R4.64] ;  /* 0x0000000604067981 */ /* 0x000f62000c1e1b00 */
[----:B0-----:R-:W-:-:S03]  /*0f20*/  VIADD R15, R21, 0x60 ;  /* 0x00000060150f7836 */ /* 0x001fc60000000000 */
[----:B------:R0:W5:Y:S01]  /*0f30*/  LDG.E.64 R20, desc[UR6][R4.64+0x8] ;  /* 0x0000080604147981 */ /* 0x000162000c1e1b00 */
[----:B------:R-:W-:Y:S02]  /*0f40*/  IMAD.WIDE R10, R15, 0x8, R10 ;  /* 0x000000080f0a7825 */ /* 0x000fe400078e020a */
[----:B------:R-:W-:-:S03]  /*0f50*/  DADD R26, R26, R2 ;  /* 0x000000001a1a7229 */ /* 0x000fc60000000002 */
[----:B------:R-:W5:Y:S05]  /*0f60*/  LDG.E.64 R2, desc[UR6][R10.64+-0x10] ;  /* 0xfffff0060a027981 */ /* 0x000f6a000c1e1b00 */
[----:B------:R-:W-:Y:S01]  /*0f70*/  DADD R26, R26, R28 ;  /* 0x000000001a1a7229 */ /* 0x000fe2000000001c */
[----:B------:R-:W5:Y:S07]  /*0f80*/  LDG.E.64 R14, desc[UR6][R10.64+-0x8] ;  /* 0xfffff8060a0e7981 */ /* 0x000f6e000c1e1b00 */
[----:B------:R-:W-:Y:S01]  /*0f90*/  DADD R28, R26, R12 ;  /* 0x000000001a1c7229 */ /* 0x000fe2000000000c */
[----:B------:R-:W5:Y:S04]  /*0fa0*/  LDG.E.64 R12, desc[UR6][R10.64] ;  /* 0x000000060a0c7981 */ /* 0x000f68000c1e1b00 */
[----:B------:R-:W5:Y:S03]  /*0fb0*/  LDG.E.64 R26, desc[UR6][R10.64+0x8] ;  /* 0x000008060a1a7981 */ /* 0x000f66000c1e1b00 */
[----:B------:R-:W-:-:S08]  /*0fc0*/  DADD R16, R28, R16 ;  /* 0x000000001c107229 */ /* 0x000fd00000000010 */
[----:B------:R-:W-:Y:S01]  /*0fd0*/  DADD R8, R16, R8 ;  /* 0x0000000010087229 */ /* 0x000fe20000000008 */
[----:B0-----:R-:W0:Y:S01]  /*0fe0*/  MUFU.RCP64H R5, 100 ;  /* 0x4059000000057908 */ /* 0x001e220000001800 */
[----:B------:R-:W-:Y:S01]  /*0ff0*/  HFMA2 R4, -RZ, RZ, 0, 5.9604644775390625e-08 ;  /* 0x00000001ff047431 */ /* 0x000fe200000001ff */
[----:B------:R-:W-:Y:S05]  /*1000*/  BSSY.RECONVERGENT B0, `(.L_x_0) ;  /* 0x000001a000007945 */ /* 0x000fea0003800200 */
[----:B--2---:R-:W-:-:S08]  /*1010*/  DADD R8, R8, R22 ;  /* 0x0000000008087229 */ /* 0x004fd00000000016 */
[----:B---3--:R-:W-:-:S08]  /*1020*/  DADD R8, R8, R24 ;  /* 0x0000000008087229 */ /* 0x008fd00000000018 */
[----:B----4-:R-:W-:-:S08]  /*1030*/  DADD R8, R8, R18 ;  /* 0x0000000008087229 */ /* 0x010fd00000000012 */
[----:B-----5:R-:W-:Y:S01]  /*1040*/  DADD R16, R8, R6 ;  /* 0x0000000008107229 */ /* 0x020fe20000000006 */
[----:B------:R-:W-:Y:S01]  /*1050*/  MOV R6, 0x0 ;  /* 0x0000000000067802 */ /* 0x000fe20000000f00 */
[----:B------:R-:W-:-:S06]  /*1060*/  IMAD.MOV.U32 R7, RZ, RZ, 0x40590000 ;  /* 0x40590000ff077424 */ /* 0x000fcc00078e00ff */
[----:B------:R-:W-:Y:S02]  /*1070*/  DADD R16, R16, R20 ;  /* 0x0000000010107229 */ /* 0x000fe40000000014 */
[----:B0-----:R-:W-:-:S06]  /*1080*/  DFMA R8, R4, -R6, 1 ;  /* 0x3ff000000408742b */ /* 0x001fcc0000000806 */
[----:B------:R-:W-:Y:S02]  /*1090*/  DADD R2, R2, R16 ;  /* 0x0000000002027229 */ /* 0x000fe40000000010 */
[----:B------:R-:W-:-:S06]  /*10a0*/  DFMA R8, R8, R8, R8 ;  /* 0x000000080808722b */ /* 0x000fcc0000000008 */
[----:B------:R-:W-:Y:S02]  /*10b0*/  DADD R2, R2, R14 ;  /* 0x0000000002027229 */ /* 0x000fe4000000000e */
[----:B------:R-:W-:-:S06]  /*10c0*/  DFMA R8, R4, R8, R4 ;  /* 0x000000080408722b */ /* 0x000fcc0000000004 */
[----:B------:R-:W-:Y:S02]  /*10d0*/  DADD R2, R2, R12 ;  /* 0x0000000002027229 */ /* 0x000fe4000000000c */
[----:B------:R-:W-:-:S06]  /*10e0*/  DFMA R6, R8, -R6, 1 ;  /* 0x3ff000000806742b */ /* 0x000fcc0000000806 */
[----:B------:R-:W-:Y:S02]  /*10f0*/  DADD R26, R2, R26 ;  /* 0x00000000021a7229 */ /* 0x000fe4000000001a */
[----:B------:R-:W-:-:S08]  /*1100*/  DFMA R6, R8, R6, R8 ;  /* 0x000000060806722b */ /* 0x000fd00000000008 */
[----:B------:R-:W-:-:S08]  /*1110*/  DMUL R2, R26, R6 ;  /* 0x000000061a027228 */ /* 0x000fd00000000000 */
[----:B------:R-:W-:-:S08]  /*1120*/  DFMA R4, R2, -100, R26 ;  /* 0xc05900000204782b */ /* 0x000fd0000000001a */
[----:B------:R-:W-:Y:S01]  /*1130*/  DFMA R2, R6, R4, R2 ;  /* 0x000000040602722b */ /* 0x000fe20000000002 */
[----:B------:R-:W-:-:S09]  /*1140*/  FSETP.GEU.AND P1, PT, |R27|, 6.5827683646048100446e-37, PT ;  /* 0x036000001b00780b */ /* 0x000fd20003f2e200 */
[----:B------:R-:W-:-:S05]  /*1150*/  FFMA R4, RZ, 3.390625, R3 ;  /* 0x40590000ff047823 */ /* 0x000fca0000000003 */
[----:B------:R-:W-:-:S13]  /*1160*/  FSETP.GT.AND P0, PT, |R4|, 1.469367938527859385e-39, PT ;  /* 0x001000000400780b */ /* 0x000fda0003f04200 */
[----:B------:R-:W-:Y:S05]  /*1170*/  @P0 BRA P1, `(.L_x_1) ;  /* 0x0000000000080947 */ /* 0x000fea0000800000 */
[----:B------:R-:W-:-:S07]  /*1180*/  MOV R6, 0x11a0 ;  /* 0x000011a000067802 */ /* 0x000fce0000000f00 */
[----:B------:R-:W-:Y:S05]  /*1190*/  CALL.REL.NOINC `($__internal_0_$__cuda_sm20_div_rn_f64_full) ;  /* 0x0000000000147944 */ /* 0x000fea0003c00000 */
.L_x_1:
[----:B------:R-:W-:Y:S05]  /*11a0*/  BSYNC.RECONVERGENT B0 ;  /* 0x0000000000007941 */ /* 0x000fea0003800200 */
.L_x_0:
[----:B------:R-:W0:Y:S02]  /*11b0*/  LDC.64 R4, c[0x0][0x388] ;  /* 0x0000e200ff047b82 */ /* 0x000e240000000a00 */
[----:B0-----:R-:W-:-:S05]  /*11c0*/  IMAD.WIDE R4, R0, 0x8, R4 ;  /* 0x0000000800047825 */ /* 0x001fca00078e0204 */
[----:B------:R-:W-:Y:S01]  /*11d0*/  STG.E.64 desc[UR6][R4.64], R2 ;  /* 0x0000000204007986 */ /* 0x000fe2000c101b06 */
[----:B------:R-:W-:Y:S05]  /*11e0*/  EXIT ;  /* 0x000000000000794d */ /* 0x000fea0003800000 */
        .weak           $__internal_0_$__cuda_sm20_div_rn_f64_full
        .type           $__internal_0_$__cuda_sm20_div_rn_f64_full,@function
        .size           $__internal_0_$__cuda_sm20_div_rn_f64_full,(.L_x_7 - $__internal_0_$__cuda_sm20_div_rn_f64_full)
$__internal_0_$__cuda_sm20_div_rn_f64_full:
[----:B------:R-:W-:Y:S01]  /*11f0*/  MOV R3, 0x3ff90000 ;  /* 0x3ff9000000037802 */ /* 0x000fe20000000f00 */
[----:B------:R-:W-:Y:S01]  /*1200*/  IMAD.MOV.U32 R2, RZ, RZ, 0x0 ;  /* 0x00000000ff027424 */ /* 0x000fe200078e00ff */
[----:B------:R-:W-:Y:S01]  /*1210*/  MOV R13, 0x1ca00000 ;  /* 0x1ca00000000d7802 */ /* 0x000fe20000000f00 */
[----:B------:R-:W-:Y:S01]  /*1220*/  IMAD.MOV.U32 R8, RZ, RZ, 0x1 ;  /* 0x00000001ff087424 */ /* 0x000fe200078e00ff */
[----:B------:R-:W0:Y:S01]  /*1230*/  MUFU.RCP64H R9, R3 ;  /* 0x0000000300097308 */ /* 0x000e220000001800 */
[----:B------:R-:W-:Y:S01]  /*1240*/  IMAD.MOV.U32 R5, RZ, RZ, R27 ;  /* 0x000000ffff057224 */ /* 0x000fe200078e001b */
[----:B------:R-:W-:Y:S01]  /*1250*/  MOV R4, R26 ;  /* 0x0000001a00047202 */ /* 0x000fe20000000f00 */
[----:B------:R-:W-:Y:S01]  /*1260*/  BSSY.RECONVERGENT B1, `(.L_x_2) ;  /* 0x0000046000017945 */ /* 0x000fe20003800200 */
[----:B------:R-:W-:Y:S02]  /*1270*/  MOV R19, 0x40500000 ;  /* 0x4050000000137802 */ /* 0x000fe40000000f00 */
[----:B------:R-:W-:-:S02]  /*1280*/  FSETP.GEU.AND P1, PT, |R5|, 1.469367938527859385e-39, PT ;  /* 0x001000000500780b */ /* 0x000fc40003f2e200 */
[----:B------:R-:W-:Y:S02]  /*1290*/  LOP3.LUT R7, R5, 0x7ff00000, RZ, 0xc0, !PT ;  /* 0x7ff0000005077812 */ /* 0x000fe400078ec0ff */
[----:B------:R-:W-:Y:S02]  /*12a0*/  IADD3 R20, PT, PT, R19, -0x1, RZ ;  /* 0xffffffff13147810 */ /* 0x000fe40007ffe0ff */
[----:B------:R-:W-:Y:S01]  /*12b0*/  ISETP.GE.U32.AND P0, PT, R7, 0x40500000, PT ;  /* 0x405000000700780c */ /* 0x000fe20003f06070 */
[----:B------:R-:W-:-:S03]  /*12c0*/  IMAD.MOV.U32 R18, RZ, RZ, R7 ;  /* 0x000000ffff127224 */ /* 0x000fc600078e0007 */
[----:B------:R-:W-:Y:S01]  /*12d0*/  SEL R13, R13, 0x63400000, !P0 ;  /* 0x634000000d0d7807 */ /* 0x000fe20004000000 */
[----:B0-----:R-:W-:-:S08]  /*12e0*/  DFMA R10, R8, -R2, 1 ;  /* 0x3ff00000080a742b */ /* 0x001fd00000000802 */
[----:B------:R-:W-:-:S08]  /*12f0*/  DFMA R10, R10, R10, R10 ;  /* 0x0000000a0a0a722b */ /* 0x000fd0000000000a */
[----:B------:R-:W-:Y:S01]  /*1300*/  DFMA R14, R8, R10, R8 ;  /* 0x0000000a080e722b */ /* 0x000fe20000000008 */
[C-C-:B------:R-:W-:Y:S01]  /*1310*/  @!P1 LOP3.LUT R10, R13.reuse, 0x80000000, R5.reuse, 0xf8, !PT ;  /* 0x800000000d0a9812 */ /* 0x140fe200078ef805 */
[----:B------:R-:W-:Y:S01]  /*1320*/  IMAD.MOV.U32 R8, RZ, RZ, R4 ;  /* 0x000000ffff087224 */ /* 0x000fe200078e0004 */
[----:B------:R-:W-:Y:S02]  /*1330*/  LOP3.LUT R9, R13, 0x800fffff, R5, 0xf8, !PT ;  /* 0x800fffff0d097812 */ /* 0x000fe400078ef805 */
[----:B------:R-:W-:Y:S02]  /*1340*/  @!P1 LOP3.LUT R11, R10, 0x100000, RZ, 0xfc, !PT ;  /* 0x001000000a0b9812 */ /* 0x000fe400078efcff */
[----:B------:R-:W-:Y:S01]  /*1350*/  @!P1 MOV R10, RZ ;  /* 0x000000ff000a9202 */ /* 0x000fe20000000f00 */
[----:B------:R-:W-:-:S05]  /*1360*/  DFMA R16, R14, -R2, 1 ;  /* 0x3ff000000e10742b */ /* 0x000fca0000000802 */
[----:B------:R-:W-:-:S03]  /*1370*/  @!P1 DFMA R8, R8, 2, -R10 ;  /* 0x400000000808982b */ /* 0x000fc6000000080a */
[----:B------:R-:W-:-:S07]  /*1380*/  DFMA R16, R14, R16, R14 ;  /* 0x000000100e10722b */ /* 0x000fce000000000e */
[----:B------:R-:W-:Y:S01]  /*1390*/  @!P1 LOP3.LUT R18, R9, 0x7ff00000, RZ, 0xc0, !PT ;  /* 0x7ff0000009129812 */ /* 0x000fe200078ec0ff */
[----:B------:R-:W-:-:S04]  /*13a0*/  DMUL R10, R16, R8 ;  /* 0x00000008100a7228 */ /* 0x000fc80000000000 */
[----:B------:R-:W-:-:S04]  /*13b0*/  VIADD R12, R18, 0xffffffff ;  /* 0xffffffff120c7836 */ /* 0x000fc80000000000 */
[----:B------:R-:W-:Y:S01]  /*13c0*/  DFMA R14, R10, -R2, R8 ;  /* 0x800000020a0e722b */ /* 0x000fe20000000008 */
[----:B------:R-:W-:-:S04]  /*13d0*/  ISETP.GT.U32.AND P0, PT, R12, 0x7feffffe, PT ;  /* 0x7feffffe0c00780c */ /* 0x000fc80003f04070 */
[----:B------:R-:W-:-:S03]  /*13e0*/  ISETP.GT.U32.OR P0, PT, R20, 0x7feffffe, P0 ;  /* 0x7feffffe1400780c */ /* 0x000fc60000704470 */
[----:B------:R-:W-:-:S10]  /*13f0*/  DFMA R10, R16, R14, R10 ;  /* 0x0000000e100a722b */ /* 0x000fd4000000000a */
[----:B------:R-:W-:Y:S05]  /*1400*/  @P0 BRA `(.L_x_3) ;  /* 0x0000000000680947 */ /* 0x000fea0003800000 */
[----:B------:R-:W-:-:S05]  /*1410*/  IMAD.MOV.U32 R4, RZ, RZ, 0x40500000 ;  /* 0x40500000ff047424 */ /* 0x000fca00078e00ff */
[----:B------:R-:W-:-:S04]  /*1420*/  VIADDMNMX R7, R7, -R4, 0xb9600000, !PT ;  /* 0xb960000007077446 */ /* 0x000fc80007800904 */
[----:B------:R-:W-:-:S04]  /*1430*/  VIMNMX R4, PT, PT, R7, 0x46a00000, PT ;  /* 0x46a0000007047848 */ /* 0x000fc80003fe0100 */
[----:B------:R-:W-:Y:S02]  /*1440*/  IADD3 R7, PT, PT, -R13, R4, RZ ;  /* 0x000000040d077210 */ /* 0x000fe40007ffe1ff */
[----:B------:R-:W-:-:S03]  /*1450*/  MOV R4, RZ ;  /* 0x000000ff00047202 */ /* 0x000fc60000000f00 */
[----:B------:R-:W-:-:S06]  /*1460*/  VIADD R5, R7, 0x7fe00000 ;  /* 0x7fe0000007057836 */ /* 0x000fcc0000000000 */
[----:B------:R-:W-:-:S10]  /*1470*/  DMUL R12, R10, R4 ;  /* 0x000000040a0c7228 */ /* 0x000fd40000000000 */
[----:B------:R-:W-:-:S13]  /*1480*/  FSETP.GTU.AND P0, PT, |R13|, 1.469367938527859385e-39, PT ;  /* 0x001000000d00780b */ /* 0x000fda0003f0c200 */
[----:B------:R-:W-:Y:S05]  /*1490*/  @P0 BRA `(.L_x_4) ;  /* 0x0000000000880947 */ /* 0x000fea0003800000 */
[----:B------:R-:W-:Y:S01]  /*14a0*/  DFMA R2, R10, -R2, R8 ;  /* 0x800000020a02722b */ /* 0x000fe20000000008 */
[----:B------:R-:W-:-:S09]  /*14b0*/  IMAD.MOV.U32 R4, RZ, RZ, RZ ;  /* 0x000000ffff047224 */ /* 0x000fd200078e00ff */
[C---:B------:R-:W-:Y:S02]  /*14c0*/  FSETP.NEU.AND P0, PT, R3.reuse, RZ, PT ;  /* 0x000000ff0300720b */ /* 0x040fe40003f0d000 */
[----:B------:R-:W-:-:S04]  /*14d0*/  LOP3.LUT R2, R3, 0x40590000, RZ, 0x3c, !PT ;  /* 0x4059000003027812 */ /* 0x000fc800078e3cff */
[----:B------:R-:W-:-:S04]  /*14e0*/  LOP3.LUT R9, R2, 0x80000000, RZ, 0xc0, !PT ;  /* 0x8000000002097812 */ /* 0x000fc800078ec0ff */
[----:B------:R-:W-:-:S03]  /*14f0*/  LOP3.LUT R5, R9, R5, RZ, 0xfc, !PT ;  /* 0x0000000509057212 */ /* 0x000fc600078efcff */
[----:B------:R-:W-:Y:S05]  /*1500*/  @!P0 BRA `(.L_x_4) ;  /* 0x00000000006c8947 */ /* 0x000fea0003800000 */
[C---:B------:R-:W-:Y:S01]  /*1510*/  IADD3 R3, PT, PT, -R7.reuse, RZ, RZ ;  /* 0x000000ff07037210 */ /* 0x040fe20007ffe1ff */
[----:B------:R-:W-:Y:S01]  /*1520*/  IMAD.MOV.U32 R2, RZ, RZ, RZ ;  /* 0x000000ffff027224 */ /* 0x000fe200078e00ff */
[----:B------:R-:W-:Y:S01]  /*1530*/  DMUL.RP R4, R10, R4 ;  /* 0x000000040a047228 */ /* 0x000fe20000008000 */
[----:B------:R-:W-:-:S04]  /*1540*/  IADD3 R7, PT, PT, -R7, -0x43300000, RZ ;  /* 0xbcd0000007077810 */ /* 0x000fc80007ffe1ff */
[----:B------:R-:W-:-:S05]  /*1550*/  DFMA R2, R12, -R2, R10 ;  /* 0x800000020c02722b */ /* 0x000fca000000000a */
[----:B------:R-:W-:-:S05]  /*1560*/  LOP3.LUT R9, R5, R9, RZ, 0x3c, !PT ;  /* 0x0000000905097212 */ /* 0x000fca00078e3cff */
[----:B------:R-:W-:-:S04]  /*1570*/  FSETP.NEU.AND P0, PT, |R3|, R7, PT ;  /* 0x000000070300720b */ /* 0x000fc80003f0d200 */
[----:B------:R-:W-:Y:S02]  /*1580*/  FSEL R12, R4, R12, !P0 ;  /* 0x0000000c040c7208 */ /* 0x000fe40004000000 */
[----:B------:R-:W-:Y:S01]  /*1590*/  FSEL R13, R9, R13, !P0 ;  /* 0x0000000d090d7208 */ /* 0x000fe20004000000 */
[----:B------:R-:W-:Y:S06]  /*15a0*/  BRA `(.L_x_4) ;  /* 0x0000000000447947 */ /* 0x000fec0003800000 */
.L_x_3:
[----:B------:R-:W-:-:S14]  /*15b0*/  DSETP.NAN.AND P0, PT, R4, R4, PT ;  /* 0x000000040400722a */ /* 0x000fdc0003f08000 */
[----:B------:R-:W-:Y:S05]  /*15c0*/  @P0 BRA `(.L_x_5) ;  /* 0x0000000000340947 */ /* 0x000fea0003800000 */
[----:B------:R-:W-:Y:S01]  /*15d0*/  ISETP.NE.AND P0, PT, R18, R19, PT ;  /* 0x000000131200720c */ /* 0x000fe20003f05270 */
[----:B------:R-:W-:Y:S01]  /*15e0*/  IMAD.MOV.U32 R13, RZ, RZ, -0x80000 ;  /* 0xfff80000ff0d7424 */ /* 0x000fe200078e00ff */
[----:B------:R-:W-:-:S11]  /*15f0*/  MOV R12, 0x0 ;  /* 0x00000000000c7802 */ /* 0x000fd60000000f00 */
[----:B------:R-:W-:Y:S05]  /*1600*/  @!P0 BRA `(.L_x_4) ;  /* 0x00000000002c8947 */ /* 0x000fea0003800000 */
[----:B------:R-:W-:Y:S02]  /*1610*/  ISETP.NE.AND P0, PT, R18, 0x7ff00000, PT ;  /* 0x7ff000001200780c */ /* 0x000fe40003f05270 */
[----:B------:R-:W-:Y:S02]  /*1620*/  LOP3.LUT R4, R5, 0x40590000, RZ, 0x3c, !PT ;  /* 0x4059000005047812 */ /* 0x000fe400078e3cff */
[----:B------:R-:W-:Y:S02]  /*1630*/  ISETP.EQ.OR P0, PT, R19, RZ, !P0 ;  /* 0x000000ff1300720c */ /* 0x000fe40004702670 */
[----:B------:R-:W-:-:S11]  /*1640*/  LOP3.LUT R13, R4, 0x80000000, RZ, 0xc0, !PT ;  /* 0x80000000040d7812 */ /* 0x000fd600078ec0ff */
[----:B------:R-:W-:Y:S02]  /*1650*/  @P0 LOP3.LUT R2, R13, 0x7ff00000, RZ, 0xfc, !PT ;  /* 0x7ff000000d020812 */ /* 0x000fe400078efcff */
[----:B------:R-:W-:Y:S01]  /*1660*/  @!P0 MOV R12, RZ ;  /* 0x000000ff000c8202 */ /* 0x000fe20000000f00 */
[----:B------:R-:W-:Y:S01]  /*1670*/  @P0 IMAD.MOV.U32 R12, RZ, RZ, RZ ;  /* 0x000000ffff0c0224 */ /* 0x000fe200078e00ff */
[----:B------:R-:W-:Y:S01]  /*1680*/  @P0 MOV R13, R2 ;  /* 0x00000002000d0202 */ /* 0x000fe20000000f00 */
[----:B------:R-:W-:Y:S06]  /*1690*/  BRA `(.L_x_4) ;  /* 0x0000000000087947 */ /* 0x000fec0003800000 */
.L_x_5:
[----:B------:R-:W-:Y:S01]  /*16a0*/  LOP3.LUT R13, R5, 0x80000, RZ, 0xfc, !PT ;  /* 0x00080000050d7812 */ /* 0x000fe200078efcff */
[----:B------:R-:W-:-:S07]  /*16b0*/  IMAD.MOV.U32 R12, RZ, RZ, R4 ;  /* 0x000000ffff0c7224 */ /* 0x000fce00078e0004 */
.L_x_4:
[----:B------:R-:W-:Y:S05]  /*16c0*/  BSYNC.RECONVERGENT B1 ;  /* 0x0000000000017941 */ /* 0x000fea0003800200 */
.L_x_2:
[----:B------:R-:W-:Y:S01]  /*16d0*/  HFMA2 R7, -RZ, RZ, 0, 0 ;  /* 0x00000000ff077431 */ /* 0x000fe200000001ff */
[----:B------:R-:W-:Y:S01]  /*16e0*/  MOV R2, R12 ;  /* 0x0000000c00027202 */ /* 0x000fe20000000f00 */
[----:B------:R-:W-:Y:S02]  /*16f0*/  IMAD.MOV.U32 R3, RZ, RZ, R13 ;  /* 0x000000ffff037224 */ /* 0x000fe400078e000d */
[----:B------:R-:W-:Y:S05]  /*1700*/  RET.REL.NODEC R6 `(_Z8basicRunPdS_) ;  /* 0xffffffe8063c7950 */ /* 0x000fea0003c3ffff */
.L_x_6:
[----:B------:R-:W-:-:S00]  /*1710*/  BRA `(.L_x_6) ;  /* 0xfffffffc00fc7947 */ /* 0x000fc0000383ffff */
[----:B------:R-:W-:-:S00]  /*1720*/  NOP ;  /* 0x0000000000007918 */ /* 0x000fc00000000000 */
        /* <DEDUP_REMOVED lines=13> */
.L_x_7:


//--------------------- .nv.shared.reserved.0     --------------------------
	.section	.nv.shared.reserved.0,"aw",@nobits
	.weak		__nv_reservedSMEM_offset_0_alias
	.size		__nv_reservedSMEM_offset_0_alias, 0, 64
	.other		__nv_reservedSMEM_offset_0_alias,@"STO_CUDA_RESERVED_SHARED STV_DEFAULT"
__nv_reservedSMEM_offset_0_alias:
	.zero		0
	.zero		64


//--------------------- .nv.constant0._Z8basicRunPdS_ --------------------------
	.section	.nv.constant0._Z8basicRunPdS_,"a",@progbits
	.sectionflags	@""
	.align	4
.nv.constant0._Z8basicRunPdS_:
	.zero		912


//--------------------- SYMBOLS --------------------------

	.type		.nv.reservedSmem.offset0,@object
	.size		.nv.reservedSmem.offset0,0x4
